//
// Generated by NVIDIA NVVM Compiler
//
// Compiler Build ID: CL-36424714
// Cuda compilation tools, release 13.0, V13.0.88
// Based on NVVM 20.0.0
//

.version 9.0
.target sm_100
.address_size 64

	// .globl	_Z6calcPIPdidii

.visible .entry _Z6calcPIPdidii(
	.param .u64 .ptr .align 1 _Z6calcPIPdidii_param_0,
	.param .u32 _Z6calcPIPdidii_param_1,
	.param .f64 _Z6calcPIPdidii_param_2,
	.param .u32 _Z6calcPIPdidii_param_3,
	.param .u32 _Z6calcPIPdidii_param_4
)
{
	.reg .pred 	%p<7>;
	.reg .b32 	%r<34>;
	.reg .b64 	%rd<3>;
	.reg .b64 	%fd<46>;

	ld.param.u64 	%rd2, [_Z6calcPIPdidii_param_0];
	ld.param.u32 	%r12, [_Z6calcPIPdidii_param_1];
	ld.param.f64 	%fd9, [_Z6calcPIPdidii_param_2];
	ld.param.u32 	%r13, [_Z6calcPIPdidii_param_3];
	ld.param.u32 	%r14, [_Z6calcPIPdidii_param_4];
	cvta.to.global.u64 	%rd1, %rd2;
	mov.u32 	%r15, %ctaid.x;
	mov.u32 	%r16, %ntid.x;
	mov.u32 	%r17, %tid.x;
	mad.lo.s32 	%r32, %r15, %r16, %r17;
	setp.ge.s32 	%p1, %r32, %r12;
	@%p1 bra 	$L__BB0_7;
	mul.lo.s32 	%r2, %r14, %r13;
	ld.global.f64 	%fd45, [%rd1];
	add.s32 	%r18, %r32, %r2;
	max.s32 	%r19, %r12, %r18;
	setp.lt.s32 	%p2, %r18, %r12;
	selp.u32 	%r20, 1, 0, %p2;
	add.s32 	%r21, %r18, %r20;
	sub.s32 	%r22, %r19, %r21;
	div.u32 	%r23, %r22, %r2;
	add.s32 	%r3, %r23, %r20;
	and.b32  	%r24, %r3, 3;
	setp.eq.s32 	%p3, %r24, 3;
	@%p3 bra 	$L__BB0_4;
	add.s32 	%r25, %r3, 1;
	and.b32  	%r26, %r25, 3;
	neg.s32 	%r30, %r26;
$L__BB0_3:
	.pragma "nounroll";
	cvt.rn.f64.s32 	%fd11, %r32;
	add.f64 	%fd12, %fd11, 0d3FE0000000000000;
	mul.f64 	%fd13, %fd9, %fd12;
	fma.rn.f64 	%fd14, %fd13, %fd13, 0d3FF0000000000000;
	mov.f64 	%fd15, 0d4010000000000000;
	div.rn.f64 	%fd16, %fd15, %fd14;
	add.f64 	%fd45, %fd16, %fd45;
	add.s32 	%r32, %r32, %r2;
	add.s32 	%r30, %r30, 1;
	setp.ne.s32 	%p4, %r30, 0;
	@%p4 bra 	$L__BB0_3;
$L__BB0_4:
	setp.lt.u32 	%p5, %r3, 3;
	@%p5 bra 	$L__BB0_6;
$L__BB0_5:
	cvt.rn.f64.s32 	%fd17, %r32;
	add.f64 	%fd18, %fd17, 0d3FE0000000000000;
	mul.f64 	%fd19, %fd9, %fd18;
	fma.rn.f64 	%fd20, %fd19, %fd19, 0d3FF0000000000000;
	mov.f64 	%fd21, 0d4010000000000000;
	div.rn.f64 	%fd22, %fd21, %fd20;
	add.f64 	%fd23, %fd22, %fd45;
	add.s32 	%r27, %r32, %r2;
	cvt.rn.f64.s32 	%fd24, %r27;
	add.f64 	%fd25, %fd24, 0d3FE0000000000000;
	mul.f64 	%fd26, %fd9, %fd25;
	fma.rn.f64 	%fd27, %fd26, %fd26, 0d3FF0000000000000;
	div.rn.f64 	%fd28, %fd21, %fd27;
	add.f64 	%fd29, %fd28, %fd23;
	add.s32 	%r28, %r27, %r2;
	cvt.rn.f64.s32 	%fd30, %r28;
	add.f64 	%fd31, %fd30, 0d3FE0000000000000;
	mul.f64 	%fd32, %fd9, %fd31;
	fma.rn.f64 	%fd33, %fd32, %fd32, 0d3FF0000000000000;
	div.rn.f64 	%fd34, %fd21, %fd33;
	add.f64 	%fd35, %fd34, %fd29;
	add.s32 	%r29, %r28, %r2;
	cvt.rn.f64.s32 	%fd36, %r29;
	add.f64 	%fd37, %fd36, 0d3FE0000000000000;
	mul.f64 	%fd38, %fd9, %fd37;
	fma.rn.f64 	%fd39, %fd38, %fd38, 0d3FF0000000000000;
	div.rn.f64 	%fd40, %fd21, %fd39;
	add.f64 	%fd45, %fd40, %fd35;
	add.s32 	%r32, %r29, %r2;
	setp.lt.s32 	%p6, %r32, %r12;
	@%p6 bra 	$L__BB0_5;
$L__BB0_6:
	st.global.f64 	[%rd1], %fd45;
$L__BB0_7:
	ret;

}


// ===== COMPILED SASS (sm_100) =====

	.target	sm_100

	.elftype	@"ET_EXEC"


//--------------------- .note.nv.tkinfo           --------------------------
	.section	.note.nv.tkinfo,"",@"SHT_NOTE"
	.sectionflags	@"SHF_NOTE_NV_TKINFO"
	.tkinfo
        /*0018*/ 	.word	0x00000002
        /*0030*/ 	.string	""
        /*0030*/ 	.string	"ptxas"
        /*0030*/ 	.string	"Cuda compilation tools, release 13.0, V13.0.88"
        /*0030*/ 	.string	"Build cuda_13.0.r13.0/compiler.36424714_0"
        /*0030*/ 	.string	"-arch sm_100 -m 64 "



//--------------------- .note.nv.cuinfo           --------------------------
	.section	.note.nv.cuinfo,"",@"SHT_NOTE"
	.sectionflags	@"SHF_NOTE_NV_CUINFO"
        /*0018*/ 	.short	0x0002
        /*001a*/ 	.short	0x0064
        /*001c*/ 	.short	0x0082
	.zero		2


//--------------------- .nv.info                  --------------------------
	.section	.nv.info,"",@"SHT_CUDA_INFO"
	.align	4


	//----- nvinfo : EIATTR_REGCOUNT
	.align		4
        /*0000*/ 	.byte	0x04, 0x2f
        /*0002*/ 	.short	(.L_1 - .L_0)
	.align		4
.L_0:
        /*0004*/ 	.word	index@(_Z6calcPIPdidii)
        /*0008*/ 	.word	0x0000001c


	//----- nvinfo : EIATTR_FRAME_SIZE
	.align		4
.L_1:
        /*000c*/ 	.byte	0x04, 0x11
        /*000e*/ 	.short	(.L_3 - .L_2)
	.align		4
.L_2:
        /*0010*/ 	.word	index@($__internal_0_$__cuda_sm20_div_rn_f64_full)
        /*0014*/ 	.word	0x00000000


	//----- nvinfo : EIATTR_FRAME_SIZE
	.align		4
.L_3:
        /*0018*/ 	.byte	0x04, 0x11
        /*001a*/ 	.short	(.L_5 - .L_4)
	.align		4
.L_4:
        /*001c*/ 	.word	index@(_Z6calcPIPdidii)
        /*0020*/ 	.word	0x00000000


	//----- nvinfo : EIATTR_MIN_STACK_SIZE
	.align		4
.L_5:
        /*0024*/ 	.byte	0x04, 0x12
        /*0026*/ 	.short	(.L_7 - .L_6)
	.align		4
.L_6:
        /*0028*/ 	.word	index@(_Z6calcPIPdidii)
        /*002c*/ 	.word	0x00000000
.L_7:


//--------------------- .nv.compat                --------------------------
	.section	.nv.compat,"",@"SHT_CUDA_COMPAT_INFO"
	.align	4
        /*0000*/ 	.byte	0x02, 0x09, 0x00, 0x00, 0x02, 0x02, 0x01, 0x00, 0x02, 0x05, 0x05, 0x00, 0x03, 0x07, 0x01, 0x01
        /*0010*/ 	.byte	0x02, 0x03, 0x00, 0x00, 0x02, 0x06, 0x01, 0x00, 0x04, 0x0b, 0x08, 0x00, 0x01, 0x00, 0x00, 0x00
        /*0020*/ 	.byte	0x00, 0x00, 0x00, 0x00


//--------------------- .nv.info._Z6calcPIPdidii  --------------------------
	.section	.nv.info._Z6calcPIPdidii,"",@"SHT_CUDA_INFO"
	.sectionflags	@""
	.align	4


	//----- nvinfo : EIATTR_CUDA_API_VERSION
	.align		4
        /*0000*/ 	.byte	0x04, 0x37
        /*0002*/ 	.short	(.L_9 - .L_8)
.L_8:
        /*0004*/ 	.word	0x00000082


	//----- nvinfo : EIATTR_KPARAM_INFO
	.align		4
.L_9:
        /*0008*/ 	.byte	0x04, 0x17
        /*000a*/ 	.short	(.L_11 - .L_10)
.L_10:
        /*000c*/ 	.word	0x00000000
        /*0010*/ 	.short	0x0004
        /*0012*/ 	.short	0x001c
        /*0014*/ 	.byte	0x00, 0xf0, 0x11, 0x00


	//----- nvinfo : EIATTR_KPARAM_INFO
	.align		4
.L_11:
        /*0018*/ 	.byte	0x04, 0x17
        /*001a*/ 	.short	(.L_13 - .L_12)
.L_12:
        /*001c*/ 	.word	0x00000000
        /*0020*/ 	.short	0x0003
        /*0022*/ 	.short	0x0018
        /*0024*/ 	.byte	0x00, 0xf0, 0x11, 0x00


	//----- nvinfo : EIATTR_KPARAM_INFO
	.align		4
.L_13:
        /*0028*/ 	.byte	0x04, 0x17
        /*002a*/ 	.short	(.L_15 - .L_14)
.L_14:
        /*002c*/ 	.word	0x00000000
        /*0030*/ 	.short	0x0002
        /*0032*/ 	.short	0x0010
        /*0034*/ 	.byte	0x00, 0xf0, 0x21, 0x00


	//----- nvinfo : EIATTR_KPARAM_INFO
	.align		4
.L_15:
        /*0038*/ 	.byte	0x04, 0x17
        /*003a*/ 	.short	(.L_17 - .L_16)
.L_16:
        /*003c*/ 	.word	0x00000000
        /*0040*/ 	.short	0x0001
        /*0042*/ 	.short	0x0008
        /*0044*/ 	.byte	0x00, 0xf0, 0x11, 0x00


	//----- nvinfo : EIATTR_KPARAM_INFO
	.align		4
.L_17:
        /*0048*/ 	.byte	0x04, 0x17
        /*004a*/ 	.short	(.L_19 - .L_18)
.L_18:
        /*004c*/ 	.word	0x00000000
        /*0050*/ 	.short	0x0000
        /*0052*/ 	.short	0x0000
        /*0054*/ 	.byte	0x00, 0xf5, 0x21, 0x00


	//----- nvinfo : EIATTR_SPARSE_MMA_MASK
	.align		4
.L_19:
        /*0058*/ 	.byte	0x03, 0x50
        /*005a*/ 	.short	0x0000


	//----- nvinfo : EIATTR_MAXREG_COUNT
	.align		4
        /*005c*/ 	.byte	0x03, 0x1b
        /*005e*/ 	.short	0x00ff


	//----- nvinfo : EIATTR_MERCURY_ISA_VERSION
	.align		4
        /*0060*/ 	.byte	0x03, 0x5f
        /*0062*/ 	.short	0x0101


	//----- nvinfo : EIATTR_VRC_CTA_INIT_COUNT
	.align		4
        /*0064*/ 	.byte	0x02, 0x4a
	.zero		1
	.zero		1


	//----- nvinfo : EIATTR_EXIT_INSTR_OFFSETS
	.align		4
        /*0068*/ 	.byte	0x04, 0x1c
        /*006a*/ 	.short	(.L_21 - .L_20)


	//   ....[0]....
.L_20:
        /*006c*/ 	.word	0x00000070


	//   ....[1]....
        /*0070*/ 	.word	0x00000b60


	//----- nvinfo : EIATTR_CRS_STACK_SIZE
	.align		4
.L_21:
        /*0074*/ 	.byte	0x04, 0x1e
        /*0076*/ 	.short	(.L_23 - .L_22)
.L_22:
        /*0078*/ 	.word	0x00000000


	//----- nvinfo : EIATTR_CBANK_PARAM_SIZE
	.align		4
.L_23:
        /*007c*/ 	.byte	0x03, 0x19
        /*007e*/ 	.short	0x0020


	//----- nvinfo : EIATTR_PARAM_CBANK
	.align		4
        /*0080*/ 	.byte	0x04, 0x0a
        /*0082*/ 	.short	(.L_25 - .L_24)
	.align		4
.L_24:
        /*0084*/ 	.word	index@(.nv.constant0._Z6calcPIPdidii)
        /*0088*/ 	.short	0x0380
        /*008a*/ 	.short	0x0020


	//----- nvinfo : EIATTR_SW_WAR
	.align		4
.L_25:
        /*008c*/ 	.byte	0x04, 0x36
        /*008e*/ 	.short	(.L_27 - .L_26)
.L_26:
        /*0090*/ 	.word	0x00000008
.L_27:


//--------------------- .nv.callgraph             --------------------------
	.section	.nv.callgraph,"",@"SHT_CUDA_CALLGRAPH"
	.align	4
	.sectionentsize	8
	.align		4
        /*0000*/ 	.word	0x00000000
	.align		4
        /*0004*/ 	.word	0xffffffff
	.align		4
        /*0008*/ 	.word	0x00000000
	.align		4
        /*000c*/ 	.word	0xfffffffe
	.align		4
        /*0010*/ 	.word	0x00000000
	.align		4
        /*0014*/ 	.word	0xfffffffd
	.align		4
        /*0018*/ 	.word	0x00000000
	.align		4
        /*001c*/ 	.word	0xfffffffc


//--------------------- .text._Z6calcPIPdidii     --------------------------
	.section	.text._Z6calcPIPdidii,"ax",@progbits
	.align	128
        .global         _Z6calcPIPdidii
        .type           _Z6calcPIPdidii,@function
        .size           _Z6calcPIPdidii,(.L_x_23 - _Z6calcPIPdidii)
        .other          _Z6calcPIPdidii,@"STO_CUDA_ENTRY STV_DEFAULT"
_Z6calcPIPdidii:
.text._Z6calcPIPdidii:
[----:B------:R-:W-:Y:S01]  /*0000*/  LDC R1, c[0x0][0x37c] ;  /* 0x0000df00ff017b82 */ /* 0x000fe20000000800 */
[----:B------:R-:W0:Y:S07]  /*0010*/  S2R R0, SR_TID.X ;  /* 0x0000000000007919 */ /* 0x000e2e0000002100 */
[----:B------:R-:W0:Y:S01]  /*0020*/  S2UR UR4, SR_CTAID.X ;  /* 0x00000000000479c3 */ /* 0x000e220000002500 */
[----:B------:R-:W1:Y:S07]  /*0030*/  LDCU UR8, c[0x0][0x388] ;  /* 0x00007100ff0877ac */ /* 0x000e6e0008000800 */
[----:B------:R-:W0:Y:S02]  /*0040*/  LDC R7, c[0x0][0x360] ;  /* 0x0000d800ff077b82 */ /* 0x000e240000000800 */
[----:B0-----:R-:W-:-:S05]  /*0050*/  IMAD R7, R7, UR4, R0 ;  /* 0x0000000407077c24 */ /* 0x001fca000f8e0200 */
[----:B-1----:R-:W-:-:S13]  /*0060*/  ISETP.GE.AND P0, PT, R7, UR8, PT ;  /* 0x0000000807007c0c */ /* 0x002fda000bf06270 */
[----:B------:R-:W-:Y:S05]  /*0070*/  @P0 EXIT ;  /* 0x000000000000094d */ /* 0x000fea0003800000 */
[----:B------:R-:W0:Y:S01]  /*0080*/  LDC.64 R22, c[0x0][0x380] ;  /* 0x0000e000ff167b82 */ /* 0x000e220000000a00 */
[----:B------:R-:W0:Y:S01]  /*0090*/  LDCU.64 UR6, c[0x0][0x358] ;  /* 0x00006b00ff0677ac */ /* 0x000e220008000a00 */
[----:B------:R-:W1:Y:S01]  /*00a0*/  LDCU.64 UR4, c[0x0][0x398] ;  /* 0x00007300ff0477ac */ /* 0x000e620008000a00 */
[----:B------:R-:W2:Y:S01]  /*00b0*/  LDCU.64 UR10, c[0x0][0x390] ;  /* 0x00007200ff0a77ac */ /* 0x000ea20008000a00 */
[----:B0-----:R-:W5:Y:S01]  /*00c0*/  LDG.E.64 R22, desc[UR6][R22.64] ;  /* 0x0000000616167981 */ /* 0x001f62000c1e1b00 */
[----:B-1----:R-:W-:Y:S01]  /*00d0*/  UIMAD UR5, UR5, UR4, URZ ;  /* 0x00000004050572a4 */ /* 0x002fe2000f8e02ff */
[----:B------:R-:W-:Y:S02]  /*00e0*/  BSSY.RECONVERGENT B0, `(.L_x_0) ;  /* 0x000003d000007945 */ /* 0x000fe40003800200 */
[----:B------:R-:W-:-:S03]  /*00f0*/  UMOV UR4, URZ ;  /* 0x000000ff00047c82 */ /* 0x000fc60008000000 */
[----:B------:R-:W-:Y:S01]  /*0100*/  VIADD R0, R7, UR5 ;  /* 0x0000000507007c36 */ /* 0x000fe20008000000 */
[----:B------:R-:W-:Y:S01]  /*0110*/  ISETP.NE.U32.AND P2, PT, RZ, UR5, PT ;  /* 0x00000005ff007c0c */ /* 0x000fe2000bf45070 */
[----:B------:R-:W-:Y:S01]  /*0120*/  IMAD R9, RZ, RZ, -UR5 ;  /* 0x80000005ff097e24 */ /* 0x000fe2000f8e02ff */
[----:B------:R-:W0:Y:S02]  /*0130*/  I2F.U32.RP R4, UR5 ;  /* 0x0000000500047d06 */ /* 0x000e240008209000 */
[C---:B------:R-:W-:Y:S02]  /*0140*/  ISETP.GE.AND P0, PT, R0.reuse, UR8, PT ;  /* 0x0000000800007c0c */ /* 0x040fe4000bf06270 */
[----:B------:R-:W-:Y:S01]  /*0150*/  VIMNMX R5, PT, PT, R0, UR8, !PT ;  /* 0x0000000800057c48 */ /* 0x000fe2000ffe0100 */
[----:B------:R-:W-:Y:S01]  /*0160*/  UMOV UR8, 0x40100000 ;  /* 0x4010000000087882 */ /* 0x000fe20000000000 */
[----:B------:R-:W-:-:S04]  /*0170*/  SEL R24, RZ, 0x1, P0 ;  /* 0x00000001ff187807 */ /* 0x000fc80000000000 */
[----:B------:R-:W-:Y:S01]  /*0180*/  IADD3 R5, PT, PT, R5, -R0, -R24 ;  /* 0x8000000005057210 */ /* 0x000fe20007ffe818 */
[----:B0-----:R-:W0:Y:S02]  /*0190*/  MUFU.RCP R4, R4 ;  /* 0x0000000400047308 */ /* 0x001e240000001000 */
[----:B0-----:R-:W-:-:S06]  /*01a0*/  VIADD R2, R4, 0xffffffe ;  /* 0x0ffffffe04027836 */ /* 0x001fcc0000000000 */
[----:B------:R0:W1:Y:S02]  /*01b0*/  F2I.FTZ.U32.TRUNC.NTZ R3, R2 ;  /* 0x0000000200037305 */ /* 0x000064000021f000 */
[----:B0-----:R-:W-:Y:S02]  /*01c0*/  IMAD.MOV.U32 R2, RZ, RZ, RZ ;  /* 0x000000ffff027224 */ /* 0x001fe400078e00ff */
[----:B-1----:R-:W-:-:S04]  /*01d0*/  IMAD R9, R9, R3, RZ ;  /* 0x0000000309097224 */ /* 0x002fc800078e02ff */
[----:B------:R-:W-:-:S06]  /*01e0*/  IMAD.HI.U32 R4, R3, R9, R2 ;  /* 0x0000000903047227 */ /* 0x000fcc00078e0002 */
[----:B------:R-:W-:-:S04]  /*01f0*/  IMAD.HI.U32 R3, R4, R5, RZ ;  /* 0x0000000504037227 */ /* 0x000fc800078e00ff */
[----:B------:R-:W-:-:S04]  /*0200*/  IMAD.MOV R0, RZ, RZ, -R3 ;  /* 0x000000ffff007224 */ /* 0x000fc800078e0a03 */
[----:B------:R-:W-:-:S05]  /*0210*/  IMAD R5, R0, UR5, R5 ;  /* 0x0000000500057c24 */ /* 0x000fca000f8e0205 */
[----:B------:R-:W-:-:S13]  /*0220*/  ISETP.GE.U32.AND P0, PT, R5, UR5, PT ;  /* 0x0000000505007c0c */ /* 0x000fda000bf06070 */
[----:B------:R-:W-:Y:S02]  /*0230*/  @P0 VIADD R5, R5, -UR5 ;  /* 0x8000000505050c36 */ /* 0x000fe40008000000 */
[----:B------:R-:W-:-:S03]  /*0240*/  @P0 VIADD R3, R3, 0x1 ;  /* 0x0000000103030836 */ /* 0x000fc60000000000 */
[----:B------:R-:W-:-:S13]  /*0250*/  ISETP.GE.U32.AND P1, PT, R5, UR5, PT ;  /* 0x0000000505007c0c */ /* 0x000fda000bf26070 */
[----:B------:R-:W-:Y:S01]  /*0260*/  @P1 VIADD R3, R3, 0x1 ;  /* 0x0000000103031836 */ /* 0x000fe20000000000 */
[----:B------:R-:W-:-:S05]  /*0270*/  @!P2 LOP3.LUT R3, RZ, UR5, RZ, 0x33, !PT ;  /* 0x00000005ff03ac12 */ /* 0x000fca000f8e33ff */
[----:B------:R-:W-:-:S05]  /*0280*/  IMAD.IADD R24, R24, 0x1, R3 ;  /* 0x0000000118187824 */ /* 0x000fca00078e0203 */
[----:B------:R-:W-:-:S04]  /*0290*/  LOP3.LUT R0, R24, 0x3, RZ, 0xc0, !PT ;  /* 0x0000000318007812 */ /* 0x000fc800078ec0ff */
[----:B------:R-:W-:-:S13]  /*02a0*/  ISETP.NE.AND P0, PT, R0, 0x3, PT ;  /* 0x000000030000780c */ /* 0x000fda0003f05270 */
[----:B--2---:R-:W-:Y:S05]  /*02b0*/  @!P0 BRA `(.L_x_1) ;  /* 0x00000000007c8947 */ /* 0x004fea0003800000 */
[----:B------:R-:W-:-:S05]  /*02c0*/  VIADD R0, R24, 0x1 ;  /* 0x0000000118007836 */ /* 0x000fca0000000000 */
[----:B------:R-:W-:-:S05]  /*02d0*/  LOP3.LUT R0, R0, 0x3, RZ, 0xc0, !PT ;  /* 0x0000000300007812 */ /* 0x000fca00078ec0ff */
[----:B------:R-:W-:-:S07]  /*02e0*/  IMAD.MOV R25, RZ, RZ, -R0 ;  /* 0x000000ffff197224 */ /* 0x000fce00078e0a00 */
.L_x_4:
[----:B------:R-:W0:Y:S01]  /*02f0*/  I2F.F64 R2, R7 ;  /* 0x0000000700027312 */ /* 0x000e220000201c00 */
[----:B------:R-:W-:Y:S01]  /*0300*/  VIADD R25, R25, 0x1 ;  /* 0x0000000119197836 */ /* 0x000fe20000000000 */
[----:B------:R-:W-:Y:S04]  /*0310*/  BSSY.RECONVERGENT B1, `(.L_x_2) ;  /* 0x0000016000017945 */ /* 0x000fe80003800200 */
[----:B------:R-:W-:Y:S01]  /*0320*/  ISETP.NE.AND P1, PT, R25, RZ, PT ;  /* 0x000000ff1900720c */ /* 0x000fe20003f25270 */
[----:B0-----:R-:W-:-:S08]  /*0330*/  DADD R2, R2, 0.5 ;  /* 0x3fe0000002027429 */ /* 0x001fd00000000000 */
[----:B------:R-:W-:-:S08]  /*0340*/  DMUL R2, R2, UR10 ;  /* 0x0000000a02027c28 */ /* 0x000fd00008000000 */
[----:B------:R-:W-:Y:S01]  /*0350*/  DFMA R10, R2, R2, 1 ;  /* 0x3ff00000020a742b */ /* 0x000fe20000000002 */
[----:B------:R-:W-:-:S05]  /*0360*/  IMAD.MOV.U32 R2, RZ, RZ, 0x1 ;  /* 0x00000001ff027424 */ /* 0x000fca00078e00ff */
[----:B------:R-:W0:Y:S02]  /*0370*/  MUFU.RCP64H R3, R11 ;  /* 0x0000000b00037308 */ /* 0x000e240000001800 */
[----:B0-----:R-:W-:-:S08]  /*0380*/  DFMA R4, -R10, R2, 1 ;  /* 0x3ff000000a04742b */ /* 0x001fd00000000102 */
[----:B------:R-:W-:-:S08]  /*0390*/  DFMA R4, R4, R4, R4 ;  /* 0x000000040404722b */ /* 0x000fd00000000004 */
[----:B------:R-:W-:-:S08]  /*03a0*/  DFMA R4, R2, R4, R2 ;  /* 0x000000040204722b */ /* 0x000fd00000000002 */
[----:B------:R-:W-:-:S08]  /*03b0*/  DFMA R2, -R10, R4, 1 ;  /* 0x3ff000000a02742b */ /* 0x000fd00000000104 */
[----:B------:R-:W-:-:S08]  /*03c0*/  DFMA R2, R4, R2, R4 ;  /* 0x000000020402722b */ /* 0x000fd00000000004 */
[----:B------:R-:W-:-:S08]  /*03d0*/  DMUL R4, R2, 4 ;  /* 0x4010000002047828 */ /* 0x000fd00000000000 */
[----:B------:R-:W-:-:S08]  /*03e0*/  DFMA R8, -R10, R4, 4 ;  /* 0x401000000a08742b */ /* 0x000fd00000000104 */
[----:B------:R-:W-:-:S10]  /*03f0*/  DFMA R2, R2, R8, R4 ;  /* 0x000000080202722b */ /* 0x000fd40000000004 */
[----:B------:R-:W-:-:S05]  /*0400*/  FFMA R0, RZ, R11, R3 ;  /* 0x0000000bff007223 */ /* 0x000fca0000000003 */
[----:B------:R-:W-:-:S13]  /*0410*/  FSETP.GT.AND P0, PT, |R0|, 1.469367938527859385e-39, PT ;  /* 0x001000000000780b */ /* 0x000fda0003f04200 */
[----:B------:R-:W-:Y:S05]  /*0420*/  @P0 BRA `(.L_x_3) ;  /* 0x0000000000100947 */ /* 0x000fea0003800000 */
[----:B------:R-:W-:-:S07]  /*0430*/  MOV R6, 0x450 ;  /* 0x0000045000067802 */ /* 0x000fce0000000f00 */
[----:B-----5:R-:W-:Y:S05]  /*0440*/  CALL.REL.NOINC `($__internal_0_$__cuda_sm20_div_rn_f64_full) ;  /* 0x0000000400c87944 */ /* 0x020fea0003c00000 */
[----:B------:R-:W-:Y:S02]  /*0450*/  IMAD.MOV.U32 R2, RZ, RZ, R4 ;  /* 0x000000ffff027224 */ /* 0x000fe400078e0004 */
[----:B------:R-:W-:-:S07]  /*0460*/  IMAD.MOV.U32 R3, RZ, RZ, R5 ;  /* 0x000000ffff037224 */ /* 0x000fce00078e0005 */
.L_x_3:
[----:B------:R-:W-:Y:S05]  /*0470*/  BSYNC.RECONVERGENT B1 ;  /* 0x0000000000017941 */ /* 0x000fea0003800200 */
.L_x_2:
[----:B-----5:R-:W-:Y:S01]  /*0480*/  DADD R22, R2, R22 ;  /* 0x0000000002167229 */ /* 0x020fe20000000016 */
[----:B------:R-:W-:Y:S01]  /*0490*/  VIADD R7, R7, UR5 ;  /* 0x0000000507077c36 */ /* 0x000fe20008000000 */
[----:B------:R-:W-:Y:S09]  /*04a0*/  @P1 BRA `(.L_x_4) ;  /* 0xfffffffc00901947 */ /* 0x000ff2000383ffff */
.L_x_1:
[----:B------:R-:W-:Y:S05]  /*04b0*/  BSYNC.RECONVERGENT B0 ;  /* 0x0000000000007941 */ /* 0x000fea0003800200 */
.L_x_0:
[----:B------:R-:W-:Y:S01]  /*04c0*/  ISETP.GE.U32.AND P0, PT, R24, 0x3, PT ;  /* 0x000000031800780c */ /* 0x000fe20003f06070 */
[----:B------:R-:W0:Y:S01]  /*04d0*/  LDCU.64 UR10, c[0x0][0x390] ;  /* 0x00007200ff0a77ac */ /* 0x000e220008000a00 */
[----:B------:R-:W-:Y:S01]  /*04e0*/  BSSY.RECONVERGENT B0, `(.L_x_5) ;  /* 0x0000065000007945 */ /* 0x000fe20003800200 */
[----:B------:R-:W1:Y:S10]  /*04f0*/  LDCU UR9, c[0x0][0x388] ;  /* 0x00007100ff0977ac */ /* 0x000e740008000800 */
[----:B------:R-:W-:Y:S05]  /*0500*/  @!P0 BRA `(.L_x_6) ;  /* 0x0000000400888947 */ /* 0x000fea0003800000 */
.L_x_15:
[----:B------:R-:W2:Y:S01]  /*0510*/  I2F.F64 R2, R7 ;  /* 0x0000000700027312 */ /* 0x000ea20000201c00 */
[----:B------:R-:W-:Y:S01]  /*0520*/  BSSY.RECONVERGENT B1, `(.L_x_7) ;  /* 0x0000015000017945 */ /* 0x000fe20003800200 */
[----:B--2---:R-:W-:-:S08]  /*0530*/  DADD R2, R2, 0.5 ;  /* 0x3fe0000002027429 */ /* 0x004fd00000000000 */
[----:B0-----:R-:W-:-:S08]  /*0540*/  DMUL R2, R2, UR10 ;  /* 0x0000000a02027c28 */ /* 0x001fd00008000000 */
        /* <DEDUP_REMOVED lines=15> */
[----:B-1---5:R-:W-:Y:S05]  /*0640*/  CALL.REL.NOINC `($__internal_0_$__cuda_sm20_div_rn_f64_full) ;  /* 0x0000000400487944 */ /* 0x022fea0003c00000 */
[----:B------:R-:W-:Y:S02]  /*0650*/  IMAD.MOV.U32 R2, RZ, RZ, R4 ;  /* 0x000000ffff027224 */ /* 0x000fe400078e0004 */
[----:B------:R-:W-:-:S07]  /*0660*/  IMAD.MOV.U32 R3, RZ, RZ, R5 ;  /* 0x000000ffff037224 */ /* 0x000fce00078e0005 */
.L_x_8:
[----:B-1----:R-:W-:Y:S05]  /*0670*/  BSYNC.RECONVERGENT B1 ;  /* 0x0000000000017941 */ /* 0x002fea0003800200 */
.L_x_7:
[----:B------:R-:W-:Y:S01]  /*0680*/  VIADD R7, R7, UR5 ;  /* 0x0000000507077c36 */ /* 0x000fe20008000000 */
[----:B------:R-:W-:Y:S01]  /*0690*/  BSSY.RECONVERGENT B1, `(.L_x_9) ;  /* 0x0000015000017945 */ /* 0x000fe20003800200 */
[----:B-----5:R-:W-:Y:S02]  /*06a0*/  DADD R22, R2, R22 ;  /* 0x0000000002167229 */ /* 0x020fe40000000016 */
[----:B------:R-:W0:Y:S02]  /*06b0*/  I2F.F64 R4, R7 ;  /* 0x0000000700047312 */ /* 0x000e240000201c00 */
        /* <DEDUP_REMOVED lines=17> */
[----:B------:R-:W-:Y:S05]  /*07d0*/  CALL.REL.NOINC `($__internal_0_$__cuda_sm20_div_rn_f64_full) ;  /* 0x0000000000e47944 */ /* 0x000fea0003c00000 */
.L_x_10:
[----:B------:R-:W-:Y:S05]  /*07e0*/  BSYNC.RECONVERGENT B1 ;  /* 0x0000000000017941 */ /* 0x000fea0003800200 */
.L_x_9:
[----:B------:R-:W-:Y:S01]  /*07f0*/  VIADD R7, R7, UR5 ;  /* 0x0000000507077c36 */ /* 0x000fe20008000000 */
[----:B------:R-:W-:Y:S01]  /*0800*/  BSSY.RECONVERGENT B1, `(.L_x_11) ;  /* 0x0000017000017945 */ /* 0x000fe20003800200 */
[----:B------:R-:W-:Y:S02]  /*0810*/  DADD R22, R22, R4 ;  /* 0x0000000016167229 */ /* 0x000fe40000000004 */
        /* <DEDUP_REMOVED lines=19> */
[----:B------:R-:W-:Y:S02]  /*0950*/  IMAD.MOV.U32 R2, RZ, RZ, R4 ;  /* 0x000000ffff027224 */ /* 0x000fe400078e0004 */
[----:B------:R-:W-:-:S07]  /*0960*/  IMAD.MOV.U32 R3, RZ, RZ, R5 ;  /* 0x000000ffff037224 */ /* 0x000fce00078e0005 */
.L_x_12:
[----:B------:R-:W-:Y:S05]  /*0970*/  BSYNC.RECONVERGENT B1 ;  /* 0x0000000000017941 */ /* 0x000fea0003800200 */
.L_x_11:
        /* <DEDUP_REMOVED lines=22> */
.L_x_14:
[----:B------:R-:W-:Y:S05]  /*0ae0*/  BSYNC.RECONVERGENT B1 ;  /* 0x0000000000017941 */ /* 0x000fea0003800200 */
.L_x_13:
[----:B------:R-:W-:Y:S01]  /*0af0*/  VIADD R7, R7, UR5 ;  /* 0x0000000507077c36 */ /* 0x000fe20008000000 */
[----:B------:R-:W-:-:S04]  /*0b00*/  DADD R22, R22, R4 ;  /* 0x0000000016167229 */ /* 0x000fc80000000004 */
[----:B------:R-:W-:-:S13]  /*0b10*/  ISETP.GE.AND P0, PT, R7, UR9, PT ;  /* 0x0000000907007c0c */ /* 0x000fda000bf06270 */
[----:B------:R-:W-:Y:S05]  /*0b20*/  @!P0 BRA `(.L_x_15) ;  /* 0xfffffff800788947 */ /* 0x000fea000383ffff */
.L_x_6:
[----:B01----:R-:W-:Y:S05]  /*0b30*/  BSYNC.RECONVERGENT B0 ;  /* 0x0000000000007941 */ /* 0x003fea0003800200 */
.L_x_5:
[----:B------:R-:W0:Y:S02]  /*0b40*/  LDC.64 R2, c[0x0][0x380] ;  /* 0x0000e000ff027b82 */ /* 0x000e240000000a00 */
[----:B0----5:R-:W-:Y:S01]  /*0b50*/  STG.E.64 desc[UR6][R2.64], R22 ;  /* 0x0000001602007986 */ /* 0x021fe2000c101b06 */
[----:B------:R-:W-:Y:S05]  /*0b60*/  EXIT ;  /* 0x000000000000794d */ /* 0x000fea0003800000 */
        .weak           $__internal_0_$__cuda_sm20_div_rn_f64_full
        .type           $__internal_0_$__cuda_sm20_div_rn_f64_full,@function
        .size           $__internal_0_$__cuda_sm20_div_rn_f64_full,(.L_x_23 - $__internal_0_$__cuda_sm20_div_rn_f64_full)
$__internal_0_$__cuda_sm20_div_rn_f64_full:
[C---:B------:R-:W-:Y:S01]  /*0b70*/  FSETP.GEU.AND P0, PT, |R11|.reuse, 1.469367938527859385e-39, PT ;  /* 0x001000000b00780b */ /* 0x040fe20003f0e200 */
[----:B------:R-:W-:Y:S01]  /*0b80*/  IMAD.MOV.U32 R2, RZ, RZ, 0x1 ;  /* 0x00000001ff027424 */ /* 0x000fe200078e00ff */
[C---:B------:R-:W-:Y:S01]  /*0b90*/  LOP3.LUT R8, R11.reuse, 0x800fffff, RZ, 0xc0, !PT ;  /* 0x800fffff0b087812 */ /* 0x040fe200078ec0ff */
[----:B------:R-:W-:Y:S01]  /*0ba0*/  IMAD.U32 R13, RZ, RZ, UR8 ;  /* 0x00000008ff0d7e24 */ /* 0x000fe2000f8e00ff */
[----:B------:R-:W-:Y:S01]  /*0bb0*/  LOP3.LUT R0, R11, 0x7ff00000, RZ, 0xc0, !PT ;  /* 0x7ff000000b007812 */ /* 0x000fe200078ec0ff */
[----:B------:R-:W-:Y:S01]  /*0bc0*/  IMAD.U32 R12, RZ, RZ, UR4 ;  /* 0x00000004ff0c7e24 */ /* 0x000fe2000f8e00ff */
[----:B------:R-:W-:Y:S01]  /*0bd0*/  LOP3.LUT R9, R8, 0x3ff00000, RZ, 0xfc, !PT ;  /* 0x3ff0000008097812 */ /* 0x000fe200078efcff */
[----:B------:R-:W-:Y:S01]  /*0be0*/  IMAD.MOV.U32 R8, RZ, RZ, R10 ;  /* 0x000000ffff087224 */ /* 0x000fe200078e000a */
[----:B------:R-:W-:Y:S01]  /*0bf0*/  LOP3.LUT R4, R13, 0x7ff00000, RZ, 0xc0, !PT ;  /* 0x7ff000000d047812 */ /* 0x000fe200078ec0ff */
[----:B------:R-:W-:-:S03]  /*0c00*/  IMAD.MOV.U32 R14, RZ, RZ, R12 ;  /* 0x000000ffff0e7224 */ /* 0x000fc600078e000c */
[----:B------:R-:W-:Y:S01]  /*0c10*/  ISETP.GE.U32.AND P2, PT, R4, R0, PT ;  /* 0x000000000400720c */ /* 0x000fe20003f46070 */
[----:B------:R-:W-:-:S06]  /*0c20*/  @!P0 DMUL R8, R10, 8.98846567431157953865e+307 ;  /* 0x7fe000000a088828 */ /* 0x000fcc0000000000 */
[----:B------:R-:W0:Y:S02]  /*0c30*/  MUFU.RCP64H R3, R9 ;  /* 0x0000000900037308 */ /* 0x000e240000001800 */
[----:B0-----:R-:W-:-:S08]  /*0c40*/  DFMA R18, R2, -R8, 1 ;  /* 0x3ff000000212742b */ /* 0x001fd00000000808 */
[----:B------:R-:W-:-:S08]  /*0c50*/  DFMA R18, R18, R18, R18 ;  /* 0x000000121212722b */ /* 0x000fd00000000012 */
[----:B------:R-:W-:Y:S01]  /*0c60*/  DFMA R18, R2, R18, R2 ;  /* 0x000000120212722b */ /* 0x000fe20000000002 */
[----:B------:R-:W-:Y:S02]  /*0c70*/  IMAD.MOV.U32 R2, RZ, RZ, 0x1ca00000 ;  /* 0x1ca00000ff027424 */ /* 0x000fe400078e00ff */
[----:B------:R-:W-:-:S03]  /*0c80*/  IMAD.MOV.U32 R3, RZ, RZ, R4 ;  /* 0x000000ffff037224 */ /* 0x000fc600078e0004 */
[----:B------:R-:W-:Y:S02]  /*0c90*/  SEL R15, R2, 0x63400000, !P2 ;  /* 0x63400000020f7807 */ /* 0x000fe40005000000 */
[----:B------:R-:W-:Y:S01]  /*0ca0*/  DFMA R16, R18, -R8, 1 ;  /* 0x3ff000001210742b */ /* 0x000fe20000000808 */
[----:B------:R-:W-:Y:S02]  /*0cb0*/  FSETP.GEU.AND P2, PT, |R13|, 1.469367938527859385e-39, PT ;  /* 0x001000000d00780b */ /* 0x000fe40003f4e200 */
[----:B------:R-:W-:-:S05]  /*0cc0*/  LOP3.LUT R15, R15, 0x800fffff, R13, 0xf8, !PT ;  /* 0x800fffff0f0f7812 */ /* 0x000fca00078ef80d */
[----:B------:R-:W-:-:S06]  /*0cd0*/  DFMA R16, R18, R16, R18 ;  /* 0x000000101210722b */ /* 0x000fcc0000000012 */
[----:B------:R-:W-:Y:S05]  /*0ce0*/  @P2 BRA `(.L_x_16) ;  /* 0x0000000000202947 */ /* 0x000fea0003800000 */
[----:B------:R-:W-:Y:S01]  /*0cf0*/  LOP3.LUT R3, R11, 0x7ff00000, RZ, 0xc0, !PT ;  /* 0x7ff000000b037812 */ /* 0x000fe200078ec0ff */
[----:B------:R-:W-:-:S03]  /*0d00*/  IMAD.MOV.U32 R18, RZ, RZ, RZ ;  /* 0x000000ffff127224 */ /* 0x000fc600078e00ff */
[----:B------:R-:W-:-:S04]  /*0d10*/  ISETP.GE.U32.AND P2, PT, R4, R3, PT ;  /* 0x000000030400720c */ /* 0x000fc80003f46070 */
[----:B------:R-:W-:-:S04]  /*0d20*/  SEL R3, R2, 0x63400000, !P2 ;  /* 0x6340000002037807 */ /* 0x000fc80005000000 */
[----:B------:R-:W-:-:S04]  /*0d30*/  LOP3.LUT R3, R3, 0x80000000, R13, 0xf8, !PT ;  /* 0x8000000003037812 */ /* 0x000fc800078ef80d */
[----:B------:R-:W-:-:S06]  /*0d40*/  LOP3.LUT R19, R3, 0x100000, RZ, 0xfc, !PT ;  /* 0x0010000003137812 */ /* 0x000fcc00078efcff */
[----:B------:R-:W-:-:S10]  /*0d50*/  DFMA R14, R14, 2, -R18 ;  /* 0x400000000e0e782b */ /* 0x000fd40000000812 */
[----:B------:R-:W-:-:S07]  /*0d60*/  LOP3.LUT R3, R15, 0x7ff00000, RZ, 0xc0, !PT ;  /* 0x7ff000000f037812 */ /* 0x000fce00078ec0ff */
.L_x_16:
[----:B------:R-:W-:Y:S01]  /*0d70*/  VIADD R5, R3, 0xffffffff ;  /* 0xffffffff03057836 */ /* 0x000fe20000000000 */
[----:B------:R-:W-:Y:S01]  /*0d80*/  @!P0 LOP3.LUT R0, R9, 0x7ff00000, RZ, 0xc0, !PT ;  /* 0x7ff0000009008812 */ /* 0x000fe200078ec0ff */
[----:B------:R-:W-:Y:S01]  /*0d90*/  DMUL R18, R16, R14 ;  /* 0x0000000e10127228 */ /* 0x000fe20000000000 */
[----:B------:R-:W-:Y:S02]  /*0da0*/  BSSY.RECONVERGENT B2, `(.L_x_17) ;  /* 0x0000037000027945 */ /* 0x000fe40003800200 */
[----:B------:R-:W-:Y:S01]  /*0db0*/  ISETP.GT.U32.AND P0, PT, R5, 0x7feffffe, PT ;  /* 0x7feffffe0500780c */ /* 0x000fe20003f04070 */
[----:B------:R-:W-:-:S04]  /*0dc0*/  VIADD R5, R0, 0xffffffff ;  /* 0xffffffff00057836 */ /* 0x000fc80000000000 */
[----:B------:R-:W-:Y:S01]  /*0dd0*/  DFMA R20, R18, -R8, R14 ;  /* 0x800000081214722b */ /* 0x000fe2000000000e */
[----:B------:R-:W-:-:S07]  /*0de0*/  ISETP.GT.U32.OR P0, PT, R5, 0x7feffffe, P0 ;  /* 0x7feffffe0500780c */ /* 0x000fce0000704470 */
[----:B------:R-:W-:-:S06]  /*0df0*/  DFMA R20, R16, R20, R18 ;  /* 0x000000141014722b */ /* 0x000fcc0000000012 */
[----:B------:R-:W-:Y:S05]  /*0e00*/  @P0 BRA `(.L_x_18) ;  /* 0x00000000006c0947 */ /* 0x000fea0003800000 */
[----:B------:R-:W-:-:S04]  /*0e10*/  LOP3.LUT R3, R11, 0x7ff00000, RZ, 0xc0, !PT ;  /* 0x7ff000000b037812 */ /* 0x000fc800078ec0ff */
[CC--:B------:R-:W-:Y:S02]  /*0e20*/  VIADDMNMX R0, R4.reuse, -R3.reuse, 0xb9600000, !PT ;  /* 0xb960000004007446 */ /* 0x0c0fe40007800903 */
[----:B------:R-:W-:Y:S02]  /*0e30*/  ISETP.GE.U32.AND P0, PT, R4, R3, PT ;  /* 0x000000030400720c */ /* 0x000fe40003f06070 */
[----:B------:R-:W-:Y:S02]  /*0e40*/  VIMNMX R0, PT, PT, R0, 0x46a00000, PT ;  /* 0x46a0000000007848 */ /* 0x000fe40003fe0100 */
[----:B------:R-:W-:Y:S01]  /*0e50*/  SEL R3, R2, 0x63400000, !P0 ;  /* 0x6340000002037807 */ /* 0x000fe20004000000 */
[----:B------:R-:W-:-:S04]  /*0e60*/  IMAD.MOV.U32 R2, RZ, RZ, RZ ;  /* 0x000000ffff027224 */ /* 0x000fc800078e00ff */
[----:B------:R-:W-:-:S04]  /*0e70*/  IMAD.IADD R0, R0, 0x1, -R3 ;  /* 0x0000000100007824 */ /* 0x000fc800078e0a03 */
[----:B------:R-:W-:-:S06]  /*0e80*/  VIADD R3, R0, 0x7fe00000 ;  /* 0x7fe0000000037836 */ /* 0x000fcc0000000000 */
[----:B------:R-:W-:-:S10]  /*0e90*/  DMUL R4, R20, R2 ;  /* 0x0000000214047228 */ /* 0x000fd40000000000 */
[----:B------:R-:W-:-:S13]  /*0ea0*/  FSETP.GTU.AND P0, PT, |R5|, 1.469367938527859385e-39, PT ;  /* 0x001000000500780b */ /* 0x000fda0003f0c200 */
[----:B------:R-:W-:Y:S05]  /*0eb0*/  @P0 BRA `(.L_x_19) ;  /* 0x0000000000940947 */ /* 0x000fea0003800000 */
[----:B------:R-:W-:-:S06]  /*0ec0*/  DFMA R8, R20, -R8, R14 ;  /* 0x800000081408722b */ /* 0x000fcc000000000e */
[----:B------:R-:W-:-:S04]  /*0ed0*/  IMAD.MOV.U32 R8, RZ, RZ, RZ ;  /* 0x000000ffff087224 */ /* 0x000fc800078e00ff */
[C---:B------:R-:W-:Y:S02]  /*0ee0*/  FSETP.NEU.AND P0, PT, R9.reuse, RZ, PT ;  /* 0x000000ff0900720b */ /* 0x040fe40003f0d000 */
[----:B------:R-:W-:-:S04]  /*0ef0*/  LOP3.LUT R11, R9, 0x80000000, R11, 0x48, !PT ;  /* 0x80000000090b7812 */ /* 0x000fc800078e480b */
[----:B------:R-:W-:-:S07]  /*0f00*/  LOP3.LUT R9, R11, R3, RZ, 0xfc, !PT ;  /* 0x000000030b097212 */ /* 0x000fce00078efcff */
[----:B------:R-:W-:Y:S05]  /*0f10*/  @!P0 BRA `(.L_x_19) ;  /* 0x00000000007c8947 */ /* 0x000fea0003800000 */
[----:B------:R-:W-:Y:S01]  /*0f20*/  IMAD.MOV R3, RZ, RZ, -R0 ;  /* 0x000000ffff037224 */ /* 0x000fe200078e0a00 */
[----:B------:R-:W-:Y:S01]  /*0f30*/  DMUL.RP R8, R20, R8 ;  /* 0x0000000814087228 */ /* 0x000fe20000008000 */
[----:B------:R-:W-:-:S06]  /*0f40*/  IMAD.MOV.U32 R2, RZ, RZ, RZ ;  /* 0x000000ffff027224 */ /* 0x000fcc00078e00ff */
[----:B------:R-:W-:-:S03]  /*0f50*/  DFMA R2, R4, -R2, R20 ;  /* 0x800000020402722b */ /* 0x000fc60000000014 */
[----:B------:R-:W-:-:S03]  /*0f60*/  LOP3.LUT R11, R9, R11, RZ, 0x3c, !PT ;  /* 0x0000000b090b7212 */ /* 0x000fc600078e3cff */
[----:B------:R-:W-:-:S04]  /*0f70*/  IADD3 R2, PT, PT, -R0, -0x43300000, RZ ;  /* 0xbcd0000000027810 */ /* 0x000fc80007ffe1ff */
[----:B------:R-:W-:-:S04]  /*0f80*/  FSETP.NEU.AND P0, PT, |R3|, R2, PT ;  /* 0x000000020300720b */ /* 0x000fc80003f0d200 */
[----:B------:R-:W-:Y:S02]  /*0f90*/  FSEL R4, R8, R4, !P0 ;  /* 0x0000000408047208 */ /* 0x000fe40004000000 */
[----:B------:R-:W-:Y:S01]  /*0fa0*/  FSEL R5, R11, R5, !P0 ;  /* 0x000000050b057208 */ /* 0x000fe20004000000 */
[----:B------:R-:W-:Y:S06]  /*0fb0*/  BRA `(.L_x_19) ;  /* 0x0000000000547947 */ /* 0x000fec0003800000 */
.L_x_18:
[----:B------:R-:W-:-:S14]  /*0fc0*/  DSETP.NAN.AND P0, PT, R12, R12, PT ;  /* 0x0000000c0c00722a */ /* 0x000fdc0003f08000 */
[----:B------:R-:W-:Y:S05]  /*0fd0*/  @P0 BRA `(.L_x_20) ;  /* 0x0000000000440947 */ /* 0x000fea0003800000 */
[----:B------:R-:W-:-:S14]  /*0fe0*/  DSETP.NAN.AND P0, PT, R10, R10, PT ;  /* 0x0000000a0a00722a */ /* 0x000fdc0003f08000 */
[----:B------:R-:W-:Y:S05]  /*0ff0*/  @P0 BRA `(.L_x_21) ;  /* 0x0000000000300947 */ /* 0x000fea0003800000 */
[----:B------:R-:W-:Y:S01]  /*1000*/  ISETP.NE.AND P0, PT, R3, R0, PT ;  /* 0x000000000300720c */ /* 0x000fe20003f05270 */
[----:B------:R-:W-:Y:S02]  /*1010*/  IMAD.MOV.U32 R4, RZ, RZ, 0x0 ;  /* 0x00000000ff047424 */ /* 0x000fe400078e00ff */
[----:B------:R-:W-:-:S10]  /*1020*/  IMAD.MOV.U32 R5, RZ, RZ, -0x80000 ;  /* 0xfff80000ff057424 */ /* 0x000fd400078e00ff */
[----:B------:R-:W-:Y:S05]  /*1030*/  @!P0 BRA `(.L_x_19) ;  /* 0x0000000000348947 */ /* 0x000fea0003800000 */
[----:B------:R-:W-:Y:S02]  /*1040*/  ISETP.NE.AND P0, PT, R3, 0x7ff00000, PT ;  /* 0x7ff000000300780c */ /* 0x000fe40003f05270 */
[----:B------:R-:W-:Y:S02]  /*1050*/  LOP3.LUT R5, R13, 0x80000000, R11, 0x48, !PT ;  /* 0x800000000d057812 */ /* 0x000fe400078e480b */
[----:B------:R-:W-:-:S13]  /*1060*/  ISETP.EQ.OR P0, PT, R0, RZ, !P0 ;  /* 0x000000ff0000720c */ /* 0x000fda0004702670 */
[----:B------:R-:W-:Y:S01]  /*1070*/  @P0 LOP3.LUT R0, R5, 0x7ff00000, RZ, 0xfc, !PT ;  /* 0x7ff0000005000812 */ /* 0x000fe200078efcff */
[----:B------:R-:W-:Y:S02]  /*1080*/  @!P0 IMAD.MOV.U32 R4, RZ, RZ, RZ ;  /* 0x000000ffff048224 */ /* 0x000fe400078e00ff */
[----:B------:R-:W-:Y:S02]  /*1090*/  @P0 IMAD.MOV.U32 R4, RZ, RZ, RZ ;  /* 0x000000ffff040224 */ /* 0x000fe400078e00ff */
[----:B------:R-:W-:Y:S01]  /*10a0*/  @P0 IMAD.MOV.U32 R5, RZ, RZ, R0 ;  /* 0x000000ffff050224 */ /* 0x000fe200078e0000 */
[----:B------:R-:W-:Y:S06]  /*10b0*/  BRA `(.L_x_19) ;  /* 0x0000000000147947 */ /* 0x000fec0003800000 */
.L_x_21:
[----:B------:R-:W-:Y:S01]  /*10c0*/  LOP3.LUT R5, R11, 0x80000, RZ, 0xfc, !PT ;  /* 0x000800000b057812 */ /* 0x000fe200078efcff */
[----:B------:R-:W-:Y:S01]  /*10d0*/  IMAD.MOV.U32 R4, RZ, RZ, R10 ;  /* 0x000000ffff047224 */ /* 0x000fe200078e000a */
[----:B------:R-:W-:Y:S06]  /*10e0*/  BRA `(.L_x_19) ;  /* 0x0000000000087947 */ /* 0x000fec0003800000 */
.L_x_20:
[----:B------:R-:W-:Y:S01]  /*10f0*/  LOP3.LUT R5, R13, 0x80000, RZ, 0xfc, !PT ;  /* 0x000800000d057812 */ /* 0x000fe200078efcff */
[----:B------:R-:W-:-:S07]  /*1100*/  IMAD.MOV.U32 R4, RZ, RZ, R12 ;  /* 0x000000ffff047224 */ /* 0x000fce00078e000c */
.L_x_19:
[----:B------:R-:W-:Y:S05]  /*1110*/  BSYNC.RECONVERGENT B2 ;  /* 0x0000000000027941 */ /* 0x000fea0003800200 */
.L_x_17:
[----:B------:R-:W-:Y:S02]  /*1120*/  IMAD.MOV.U32 R2, RZ, RZ, R6 ;  /* 0x000000ffff027224 */ /* 0x000fe400078e0006 */
[----:B------:R-:W-:-:S04]  /*1130*/  IMAD.MOV.U32 R3, RZ, RZ, 0x0 ;  /* 0x00000000ff037424 */ /* 0x000fc800078e00ff */
[----:B------:R-:W-:Y:S05]  /*1140*/  RET.REL.NODEC R2 `(_Z6calcPIPdidii) ;  /* 0xffffffec02ac7950 */ /* 0x000fea0003c3ffff */
.L_x_22:
[----:B------:R-:W-:-:S00]  /*1150*/  BRA `(.L_x_22) ;  /* 0xfffffffc00fc7947 */ /* 0x000fc0000383ffff */
[----:B------:R-:W-:-:S00]  /*1160*/  NOP ;  /* 0x0000000000007918 */ /* 0x000fc00000000000 */
        /* <DEDUP_REMOVED lines=9> */
.L_x_23:


//--------------------- .nv.shared.reserved.0     --------------------------
	.section	.nv.shared.reserved.0,"aw",@nobits
	.weak		__nv_reservedSMEM_offset_0_alias
	.size		__nv_reservedSMEM_offset_0_alias, 0, 64
	.other		__nv_reservedSMEM_offset_0_alias,@"STO_CUDA_RESERVED_SHARED STV_DEFAULT"
__nv_reservedSMEM_offset_0_alias:
	.zero		0
	.zero		64


//--------------------- .nv.constant0._Z6calcPIPdidii --------------------------
	.section	.nv.constant0._Z6calcPIPdidii,"a",@progbits
	.sectionflags	@""
	.align	4
.nv.constant0._Z6calcPIPdidii:
	.zero		928


//--------------------- SYMBOLS --------------------------

	.type		.nv.reservedSmem.offset0,@object
	.size		.nv.reservedSmem.offset0,0x4
